//
// Generated by NVIDIA NVVM Compiler
//
// Compiler Build ID: CL-36424714
// Cuda compilation tools, release 13.0, V13.0.88
// Based on NVVM 20.0.0
//

.version 9.0
.target sm_100
.address_size 64

	// .globl	_Z26matrixMultiplicationKernelPfS_S_ii

.visible .entry _Z26matrixMultiplicationKernelPfS_S_ii(
	.param .u64 .ptr .align 1 _Z26matrixMultiplicationKernelPfS_S_ii_param_0,
	.param .u64 .ptr .align 1 _Z26matrixMultiplicationKernelPfS_S_ii_param_1,
	.param .u64 .ptr .align 1 _Z26matrixMultiplicationKernelPfS_S_ii_param_2,
	.param .u32 _Z26matrixMultiplicationKernelPfS_S_ii_param_3,
	.param .u32 _Z26matrixMultiplicationKernelPfS_S_ii_param_4
)
{
	.reg .pred 	%p<12>;
	.reg .b32 	%r<38>;
	.reg .b32 	%f<112>;
	.reg .b64 	%rd<31>;

	ld.param.u64 	%rd11, [_Z26matrixMultiplicationKernelPfS_S_ii_param_0];
	ld.param.u64 	%rd12, [_Z26matrixMultiplicationKernelPfS_S_ii_param_1];
	ld.param.u64 	%rd10, [_Z26matrixMultiplicationKernelPfS_S_ii_param_2];
	ld.param.u32 	%r23, [_Z26matrixMultiplicationKernelPfS_S_ii_param_3];
	ld.param.u32 	%r24, [_Z26matrixMultiplicationKernelPfS_S_ii_param_4];
	cvta.to.global.u64 	%rd1, %rd12;
	cvta.to.global.u64 	%rd2, %rd11;
	mov.u32 	%r25, %ctaid.x;
	mov.u32 	%r26, %ntid.x;
	mov.u32 	%r27, %tid.x;
	mad.lo.s32 	%r1, %r25, %r26, %r27;
	setp.ge.s32 	%p1, %r1, %r24;
	setp.lt.s32 	%p2, %r23, 1;
	mov.f32 	%f111, 0f00000000;
	or.pred  	%p3, %p1, %p2;
	@%p3 bra 	$L__BB0_13;
	mul.lo.s32 	%r2, %r23, %r1;
	and.b32  	%r3, %r23, 15;
	setp.lt.u32 	%p4, %r23, 16;
	mov.f32 	%f111, 0f00000000;
	mov.b32 	%r34, 0;
	@%p4 bra 	$L__BB0_4;
	and.b32  	%r34, %r23, 2147483632;
	neg.s32 	%r32, %r34;
	add.s64 	%rd3, %rd2, 32;
	add.s64 	%rd29, %rd1, 32;
	mov.f32 	%f111, 0f00000000;
	mov.u32 	%r31, %r2;
$L__BB0_3:
	.pragma "nounroll";
	mul.wide.s32 	%rd13, %r31, 4;
	add.s64 	%rd14, %rd3, %rd13;
	ld.global.f32 	%f18, [%rd14+-32];
	ld.global.f32 	%f19, [%rd29+-32];
	fma.rn.f32 	%f20, %f18, %f19, %f111;
	ld.global.f32 	%f21, [%rd14+-28];
	ld.global.f32 	%f22, [%rd29+-28];
	fma.rn.f32 	%f23, %f21, %f22, %f20;
	ld.global.f32 	%f24, [%rd14+-24];
	ld.global.f32 	%f25, [%rd29+-24];
	fma.rn.f32 	%f26, %f24, %f25, %f23;
	ld.global.f32 	%f27, [%rd14+-20];
	ld.global.f32 	%f28, [%rd29+-20];
	fma.rn.f32 	%f29, %f27, %f28, %f26;
	ld.global.f32 	%f30, [%rd14+-16];
	ld.global.f32 	%f31, [%rd29+-16];
	fma.rn.f32 	%f32, %f30, %f31, %f29;
	ld.global.f32 	%f33, [%rd14+-12];
	ld.global.f32 	%f34, [%rd29+-12];
	fma.rn.f32 	%f35, %f33, %f34, %f32;
	ld.global.f32 	%f36, [%rd14+-8];
	ld.global.f32 	%f37, [%rd29+-8];
	fma.rn.f32 	%f38, %f36, %f37, %f35;
	ld.global.f32 	%f39, [%rd14+-4];
	ld.global.f32 	%f40, [%rd29+-4];
	fma.rn.f32 	%f41, %f39, %f40, %f38;
	ld.global.f32 	%f42, [%rd14];
	ld.global.f32 	%f43, [%rd29];
	fma.rn.f32 	%f44, %f42, %f43, %f41;
	ld.global.f32 	%f45, [%rd14+4];
	ld.global.f32 	%f46, [%rd29+4];
	fma.rn.f32 	%f47, %f45, %f46, %f44;
	ld.global.f32 	%f48, [%rd14+8];
	ld.global.f32 	%f49, [%rd29+8];
	fma.rn.f32 	%f50, %f48, %f49, %f47;
	ld.global.f32 	%f51, [%rd14+12];
	ld.global.f32 	%f52, [%rd29+12];
	fma.rn.f32 	%f53, %f51, %f52, %f50;
	ld.global.f32 	%f54, [%rd14+16];
	ld.global.f32 	%f55, [%rd29+16];
	fma.rn.f32 	%f56, %f54, %f55, %f53;
	ld.global.f32 	%f57, [%rd14+20];
	ld.global.f32 	%f58, [%rd29+20];
	fma.rn.f32 	%f59, %f57, %f58, %f56;
	ld.global.f32 	%f60, [%rd14+24];
	ld.global.f32 	%f61, [%rd29+24];
	fma.rn.f32 	%f62, %f60, %f61, %f59;
	ld.global.f32 	%f63, [%rd14+28];
	ld.global.f32 	%f64, [%rd29+28];
	fma.rn.f32 	%f111, %f63, %f64, %f62;
	add.s32 	%r32, %r32, 16;
	add.s32 	%r31, %r31, 16;
	add.s64 	%rd29, %rd29, 64;
	setp.ne.s32 	%p5, %r32, 0;
	@%p5 bra 	$L__BB0_3;
$L__BB0_4:
	setp.eq.s32 	%p6, %r3, 0;
	@%p6 bra 	$L__BB0_13;
	and.b32  	%r11, %r23, 7;
	setp.lt.u32 	%p7, %r3, 8;
	@%p7 bra 	$L__BB0_7;
	add.s32 	%r29, %r34, %r2;
	mul.wide.s32 	%rd15, %r29, 4;
	add.s64 	%rd16, %rd2, %rd15;
	ld.global.f32 	%f66, [%rd16];
	mul.wide.u32 	%rd17, %r34, 4;
	add.s64 	%rd18, %rd1, %rd17;
	ld.global.f32 	%f67, [%rd18];
	fma.rn.f32 	%f68, %f66, %f67, %f111;
	ld.global.f32 	%f69, [%rd16+4];
	ld.global.f32 	%f70, [%rd18+4];
	fma.rn.f32 	%f71, %f69, %f70, %f68;
	ld.global.f32 	%f72, [%rd16+8];
	ld.global.f32 	%f73, [%rd18+8];
	fma.rn.f32 	%f74, %f72, %f73, %f71;
	ld.global.f32 	%f75, [%rd16+12];
	ld.global.f32 	%f76, [%rd18+12];
	fma.rn.f32 	%f77, %f75, %f76, %f74;
	ld.global.f32 	%f78, [%rd16+16];
	ld.global.f32 	%f79, [%rd18+16];
	fma.rn.f32 	%f80, %f78, %f79, %f77;
	ld.global.f32 	%f81, [%rd16+20];
	ld.global.f32 	%f82, [%rd18+20];
	fma.rn.f32 	%f83, %f81, %f82, %f80;
	ld.global.f32 	%f84, [%rd16+24];
	ld.global.f32 	%f85, [%rd18+24];
	fma.rn.f32 	%f86, %f84, %f85, %f83;
	ld.global.f32 	%f87, [%rd16+28];
	ld.global.f32 	%f88, [%rd18+28];
	fma.rn.f32 	%f111, %f87, %f88, %f86;
	add.s32 	%r34, %r34, 8;
$L__BB0_7:
	setp.eq.s32 	%p8, %r11, 0;
	@%p8 bra 	$L__BB0_13;
	and.b32  	%r14, %r23, 3;
	setp.lt.u32 	%p9, %r11, 4;
	@%p9 bra 	$L__BB0_10;
	add.s32 	%r30, %r34, %r2;
	mul.wide.s32 	%rd19, %r30, 4;
	add.s64 	%rd20, %rd2, %rd19;
	ld.global.f32 	%f90, [%rd20];
	mul.wide.u32 	%rd21, %r34, 4;
	add.s64 	%rd22, %rd1, %rd21;
	ld.global.f32 	%f91, [%rd22];
	fma.rn.f32 	%f92, %f90, %f91, %f111;
	ld.global.f32 	%f93, [%rd20+4];
	ld.global.f32 	%f94, [%rd22+4];
	fma.rn.f32 	%f95, %f93, %f94, %f92;
	ld.global.f32 	%f96, [%rd20+8];
	ld.global.f32 	%f97, [%rd22+8];
	fma.rn.f32 	%f98, %f96, %f97, %f95;
	ld.global.f32 	%f99, [%rd20+12];
	ld.global.f32 	%f100, [%rd22+12];
	fma.rn.f32 	%f111, %f99, %f100, %f98;
	add.s32 	%r34, %r34, 4;
$L__BB0_10:
	setp.eq.s32 	%p10, %r14, 0;
	@%p10 bra 	$L__BB0_13;
	mul.wide.u32 	%rd23, %r34, 4;
	add.s64 	%rd30, %rd1, %rd23;
	add.s32 	%r37, %r34, %r2;
	neg.s32 	%r36, %r14;
$L__BB0_12:
	.pragma "nounroll";
	mul.wide.s32 	%rd24, %r37, 4;
	add.s64 	%rd25, %rd2, %rd24;
	ld.global.f32 	%f101, [%rd25];
	ld.global.f32 	%f102, [%rd30];
	fma.rn.f32 	%f111, %f101, %f102, %f111;
	add.s64 	%rd30, %rd30, 4;
	add.s32 	%r37, %r37, 1;
	add.s32 	%r36, %r36, 1;
	setp.ne.s32 	%p11, %r36, 0;
	@%p11 bra 	$L__BB0_12;
$L__BB0_13:
	cvta.to.global.u64 	%rd26, %rd10;
	mul.wide.s32 	%rd27, %r1, 4;
	add.s64 	%rd28, %rd26, %rd27;
	st.global.f32 	[%rd28], %f111;
	ret;

}


// ===== COMPILED SASS (sm_100) =====

	.target	sm_100

	.elftype	@"ET_EXEC"


//--------------------- .note.nv.tkinfo           --------------------------
	.section	.note.nv.tkinfo,"",@"SHT_NOTE"
	.sectionflags	@"SHF_NOTE_NV_TKINFO"
	.tkinfo
        /*0018*/ 	.word	0x00000002
        /*0030*/ 	.string	""
        /*0030*/ 	.string	"ptxas"
        /*0030*/ 	.string	"Cuda compilation tools, release 13.0, V13.0.88"
        /*0030*/ 	.string	"Build cuda_13.0.r13.0/compiler.36424714_0"
        /*0030*/ 	.string	"-arch sm_100 -m 64 "



//--------------------- .note.nv.cuinfo           --------------------------
	.section	.note.nv.cuinfo,"",@"SHT_NOTE"
	.sectionflags	@"SHF_NOTE_NV_CUINFO"
        /*0018*/ 	.short	0x0002
        /*001a*/ 	.short	0x0064
        /*001c*/ 	.short	0x0082
	.zero		2


//--------------------- .nv.info                  --------------------------
	.section	.nv.info,"",@"SHT_CUDA_INFO"
	.align	4


	//----- nvinfo : EIATTR_REGCOUNT
	.align		4
        /*0000*/ 	.byte	0x04, 0x2f
        /*0002*/ 	.short	(.L_1 - .L_0)
	.align		4
.L_0:
        /*0004*/ 	.word	index@(_Z26matrixMultiplicationKernelPfS_S_ii)
        /*0008*/ 	.word	0x0000001f


	//----- nvinfo : EIATTR_FRAME_SIZE
	.align		4
.L_1:
        /*000c*/ 	.byte	0x04, 0x11
        /*000e*/ 	.short	(.L_3 - .L_2)
	.align		4
.L_2:
        /*0010*/ 	.word	index@(_Z26matrixMultiplicationKernelPfS_S_ii)
        /*0014*/ 	.word	0x00000000


	//----- nvinfo : EIATTR_MIN_STACK_SIZE
	.align		4
.L_3:
        /*0018*/ 	.byte	0x04, 0x12
        /*001a*/ 	.short	(.L_5 - .L_4)
	.align		4
.L_4:
        /*001c*/ 	.word	index@(_Z26matrixMultiplicationKernelPfS_S_ii)
        /*0020*/ 	.word	0x00000000
.L_5:


//--------------------- .nv.compat                --------------------------
	.section	.nv.compat,"",@"SHT_CUDA_COMPAT_INFO"
	.align	4
        /*0000*/ 	.byte	0x02, 0x09, 0x00, 0x00, 0x02, 0x02, 0x01, 0x00, 0x02, 0x05, 0x05, 0x00, 0x03, 0x07, 0x01, 0x01
        /*0010*/ 	.byte	0x02, 0x03, 0x00, 0x00, 0x02, 0x06, 0x01, 0x00, 0x04, 0x0b, 0x08, 0x00, 0x09, 0x00, 0x00, 0x00
        /*0020*/ 	.byte	0x00, 0x00, 0x00, 0x00


//--------------------- .nv.info._Z26matrixMultiplicationKernelPfS_S_ii --------------------------
	.section	.nv.info._Z26matrixMultiplicationKernelPfS_S_ii,"",@"SHT_CUDA_INFO"
	.sectionflags	@""
	.align	4


	//----- nvinfo : EIATTR_CUDA_API_VERSION
	.align		4
        /*0000*/ 	.byte	0x04, 0x37
        /*0002*/ 	.short	(.L_7 - .L_6)
.L_6:
        /*0004*/ 	.word	0x00000082


	//----- nvinfo : EIATTR_KPARAM_INFO
	.align		4
.L_7:
        /*0008*/ 	.byte	0x04, 0x17
        /*000a*/ 	.short	(.L_9 - .L_8)
.L_8:
        /*000c*/ 	.word	0x00000000
        /*0010*/ 	.short	0x0004
        /*0012*/ 	.short	0x001c
        /*0014*/ 	.byte	0x00, 0xf0, 0x11, 0x00


	//----- nvinfo : EIATTR_KPARAM_INFO
	.align		4
.L_9:
        /*0018*/ 	.byte	0x04, 0x17
        /*001a*/ 	.short	(.L_11 - .L_10)
.L_10:
        /*001c*/ 	.word	0x00000000
        /*0020*/ 	.short	0x0003
        /*0022*/ 	.short	0x0018
        /*0024*/ 	.byte	0x00, 0xf0, 0x11, 0x00


	//----- nvinfo : EIATTR_KPARAM_INFO
	.align		4
.L_11:
        /*0028*/ 	.byte	0x04, 0x17
        /*002a*/ 	.short	(.L_13 - .L_12)
.L_12:
        /*002c*/ 	.word	0x00000000
        /*0030*/ 	.short	0x0002
        /*0032*/ 	.short	0x0010
        /*0034*/ 	.byte	0x00, 0xf5, 0x21, 0x00


	//----- nvinfo : EIATTR_KPARAM_INFO
	.align		4
.L_13:
        /*0038*/ 	.byte	0x04, 0x17
        /*003a*/ 	.short	(.L_15 - .L_14)
.L_14:
        /*003c*/ 	.word	0x00000000
        /*0040*/ 	.short	0x0001
        /*0042*/ 	.short	0x0008
        /*0044*/ 	.byte	0x00, 0xf5, 0x21, 0x00


	//----- nvinfo : EIATTR_KPARAM_INFO
	.align		4
.L_15:
        /*0048*/ 	.byte	0x04, 0x17
        /*004a*/ 	.short	(.L_17 - .L_16)
.L_16:
        /*004c*/ 	.word	0x00000000
        /*0050*/ 	.short	0x0000
        /*0052*/ 	.short	0x0000
        /*0054*/ 	.byte	0x00, 0xf5, 0x21, 0x00


	//----- nvinfo : EIATTR_SPARSE_MMA_MASK
	.align		4
.L_17:
        /*0058*/ 	.byte	0x03, 0x50
        /*005a*/ 	.short	0x0000


	//----- nvinfo : EIATTR_MAXREG_COUNT
	.align		4
        /*005c*/ 	.byte	0x03, 0x1b
        /*005e*/ 	.short	0x00ff


	//----- nvinfo : EIATTR_MERCURY_ISA_VERSION
	.align		4
        /*0060*/ 	.byte	0x03, 0x5f
        /*0062*/ 	.short	0x0101


	//----- nvinfo : EIATTR_VRC_CTA_INIT_COUNT
	.align		4
        /*0064*/ 	.byte	0x02, 0x4a
	.zero		1
	.zero		1


	//----- nvinfo : EIATTR_EXIT_INSTR_OFFSETS
	.align		4
        /*0068*/ 	.byte	0x04, 0x1c
        /*006a*/ 	.short	(.L_19 - .L_18)


	//   ....[0]....
.L_18:
        /*006c*/ 	.word	0x00000a70


	//----- nvinfo : EIATTR_CRS_STACK_SIZE
	.align		4
.L_19:
        /*0070*/ 	.byte	0x04, 0x1e
        /*0072*/ 	.short	(.L_21 - .L_20)
.L_20:
        /*0074*/ 	.word	0x00000000


	//----- nvinfo : EIATTR_CBANK_PARAM_SIZE
	.align		4
.L_21:
        /*0078*/ 	.byte	0x03, 0x19
        /*007a*/ 	.short	0x0020


	//----- nvinfo : EIATTR_PARAM_CBANK
	.align		4
        /*007c*/ 	.byte	0x04, 0x0a
        /*007e*/ 	.short	(.L_23 - .L_22)
	.align		4
.L_22:
        /*0080*/ 	.word	index@(.nv.constant0._Z26matrixMultiplicationKernelPfS_S_ii)
        /*0084*/ 	.short	0x0380
        /*0086*/ 	.short	0x0020


	//----- nvinfo : EIATTR_SW_WAR
	.align		4
.L_23:
        /*0088*/ 	.byte	0x04, 0x36
        /*008a*/ 	.short	(.L_25 - .L_24)
.L_24:
        /*008c*/ 	.word	0x00000008
.L_25:


//--------------------- .nv.callgraph             --------------------------
	.section	.nv.callgraph,"",@"SHT_CUDA_CALLGRAPH"
	.align	4
	.sectionentsize	8
	.align		4
        /*0000*/ 	.word	0x00000000
	.align		4
        /*0004*/ 	.word	0xffffffff
	.align		4
        /*0008*/ 	.word	0x00000000
	.align		4
        /*000c*/ 	.word	0xfffffffe
	.align		4
        /*0010*/ 	.word	0x00000000
	.align		4
        /*0014*/ 	.word	0xfffffffd
	.align		4
        /*0018*/ 	.word	0x00000000
	.align		4
        /*001c*/ 	.word	0xfffffffc


//--------------------- .text._Z26matrixMultiplicationKernelPfS_S_ii --------------------------
	.section	.text._Z26matrixMultiplicationKernelPfS_S_ii,"ax",@progbits
	.align	128
        .global         _Z26matrixMultiplicationKernelPfS_S_ii
        .type           _Z26matrixMultiplicationKernelPfS_S_ii,@function
        .size           _Z26matrixMultiplicationKernelPfS_S_ii,(.L_x_8 - _Z26matrixMultiplicationKernelPfS_S_ii)
        .other          _Z26matrixMultiplicationKernelPfS_S_ii,@"STO_CUDA_ENTRY STV_DEFAULT"
_Z26matrixMultiplicationKernelPfS_S_ii:
.text._Z26matrixMultiplicationKernelPfS_S_ii:
[----:B------:R-:W-:Y:S01]  /*0000*/  LDC R1, c[0x0][0x37c] ;  /* 0x0000df00ff017b82 */ /* 0x000fe20000000800 */
[----:B------:R-:W0:Y:S07]  /*0010*/  S2R R5, SR_TID.X ;  /* 0x0000000000057919 */ /* 0x000e2e0000002100 */
[----:B------:R-:W0:Y:S01]  /*0020*/  S2UR UR4, SR_CTAID.X ;  /* 0x00000000000479c3 */ /* 0x000e220000002500 */
[----:B------:R-:W1:Y:S01]  /*0030*/  LDCU.64 UR12, c[0x0][0x358] ;  /* 0x00006b00ff0c77ac */ /* 0x000e620008000a00 */
[----:B------:R-:W-:Y:S01]  /*0040*/  BSSY.RECONVERGENT B0, `(.L_x_0) ;  /* 0x000009f000007945 */ /* 0x000fe20003800200 */
[----:B------:R-:W-:-:S05]  /*0050*/  HFMA2 R11, -RZ, RZ, 0, 0 ;  /* 0x00000000ff0b7431 */ /* 0x000fca00000001ff */
[----:B------:R-:W0:Y:S08]  /*0060*/  LDC R0, c[0x0][0x360] ;  /* 0x0000d800ff007b82 */ /* 0x000e300000000800 */
[----:B------:R-:W2:Y:S01]  /*0070*/  LDC.64 R2, c[0x0][0x398] ;  /* 0x0000e600ff027b82 */ /* 0x000ea20000000a00 */
[----:B0-----:R-:W-:Y:S01]  /*0080*/  IMAD R0, R0, UR4, R5 ;  /* 0x0000000400007c24 */ /* 0x001fe2000f8e0205 */
[----:B--2---:R-:W-:-:S04]  /*0090*/  ISETP.GE.AND P0, PT, R2, 0x1, PT ;  /* 0x000000010200780c */ /* 0x004fc80003f06270 */
[----:B------:R-:W-:-:S13]  /*00a0*/  ISETP.GE.OR P0, PT, R0, R3, !P0 ;  /* 0x000000030000720c */ /* 0x000fda0004706670 */
[----:B-1----:R-:W-:Y:S05]  /*00b0*/  @P0 BRA `(.L_x_1) ;  /* 0x00000008005c0947 */ /* 0x002fea0003800000 */
[----:B------:R-:W-:Y:S01]  /*00c0*/  ISETP.GE.U32.AND P1, PT, R2, 0x10, PT ;  /* 0x000000100200780c */ /* 0x000fe20003f26070 */
[----:B------:R-:W-:Y:S01]  /*00d0*/  IMAD R8, R0, R2, RZ ;  /* 0x0000000200087224 */ /* 0x000fe200078e02ff */
[----:B------:R-:W-:Y:S02]  /*00e0*/  LOP3.LUT R23, R2, 0xf, RZ, 0xc0, !PT ;  /* 0x0000000f02177812 */ /* 0x000fe400078ec0ff */
[----:B------:R-:W-:Y:S02]  /*00f0*/  MOV R11, RZ ;  /* 0x000000ff000b7202 */ /* 0x000fe40000000f00 */
[----:B------:R-:W-:Y:S02]  /*0100*/  ISETP.NE.AND P0, PT, R23, RZ, PT ;  /* 0x000000ff1700720c */ /* 0x000fe40003f05270 */
[----:B------:R-:W-:-:S05]  /*0110*/  MOV R9, RZ ;  /* 0x000000ff00097202 */ /* 0x000fca0000000f00 */
[----:B------:R-:W-:Y:S06]  /*0120*/  @!P1 BRA `(.L_x_2) ;  /* 0x0000000400109947 */ /* 0x000fec0003800000 */
[----:B------:R-:W0:Y:S01]  /*0130*/  LDCU.128 UR8, c[0x0][0x380] ;  /* 0x00007000ff0877ac */ /* 0x000e220008000c00 */
[----:B------:R-:W-:Y:S02]  /*0140*/  LOP3.LUT R9, R2, 0x7ffffff0, RZ, 0xc0, !PT ;  /* 0x7ffffff002097812 */ /* 0x000fe400078ec0ff */
[----:B------:R-:W-:Y:S02]  /*0150*/  MOV R11, RZ ;  /* 0x000000ff000b7202 */ /* 0x000fe40000000f00 */
[----:B------:R-:W-:Y:S02]  /*0160*/  MOV R3, R8 ;  /* 0x0000000800037202 */ /* 0x000fe40000000f00 */
[----:B------:R-:W-:Y:S01]  /*0170*/  IADD3 R10, PT, PT, -R9, RZ, RZ ;  /* 0x000000ff090a7210 */ /* 0x000fe20007ffe1ff */
[----:B0-----:R-:W-:Y:S02]  /*0180*/  UIADD3 UR4, UP1, UPT, UR10, 0x20, URZ ;  /* 0x000000200a047890 */ /* 0x001fe4000ff3e0ff */
[----:B------:R-:W-:-:S02]  /*0190*/  UIADD3 UR6, UP0, UPT, UR8, 0x20, URZ ;  /* 0x0000002008067890 */ /* 0x000fc4000ff1e0ff */
[----:B------:R-:W-:Y:S02]  /*01a0*/  UIADD3.X UR5, UPT, UPT, URZ, UR11, URZ, UP1, !UPT ;  /* 0x0000000bff057290 */ /* 0x000fe40008ffe4ff */
[----:B------:R-:W-:Y:S01]  /*01b0*/  MOV R4, UR4 ;  /* 0x0000000400047c02 */ /* 0x000fe20008000f00 */
[----:B------:R-:W-:-:S03]  /*01c0*/  UIADD3.X UR7, UPT, UPT, URZ, UR9, URZ, UP0, !UPT ;  /* 0x00000009ff077290 */ /* 0x000fc600087fe4ff */
[----:B------:R-:W-:-:S09]  /*01d0*/  MOV R5, UR5 ;  /* 0x0000000500057c02 */ /* 0x000fd20008000f00 */
.L_x_3:
[----:B------:R-:W-:Y:S01]  /*01e0*/  MOV R6, UR6 ;  /* 0x0000000600067c02 */ /* 0x000fe20008000f00 */
[----:B------:R-:W2:Y:S01]  /*01f0*/  LDG.E R13, desc[UR12][R4.64+-0x20] ;  /* 0xffffe00c040d7981 */ /* 0x000ea2000c1e1900 */
[----:B------:R-:W-:-:S03]  /*0200*/  MOV R7, UR7 ;  /* 0x0000000700077c02 */ /* 0x000fc60008000f00 */
[----:B------:R-:W3:Y:S01]  /*0210*/  LDG.E R26, desc[UR12][R4.64+-0x1c] ;  /* 0xffffe40c041a7981 */ /* 0x000ee2000c1e1900 */
[----:B------:R-:W-:-:S03]  /*0220*/  IMAD.WIDE R6, R3, 0x4, R6 ;  /* 0x0000000403067825 */ /* 0x000fc600078e0206 */
[----:B------:R-:W4:Y:S04]  /*0230*/  LDG.E R18, desc[UR12][R4.64+-0x18] ;  /* 0xffffe80c04127981 */ /* 0x000f28000c1e1900 */
[----:B------:R-:W2:Y:S04]  /*0240*/  LDG.E R12, desc[UR12][R6.64+-0x20] ;  /* 0xffffe00c060c7981 */ /* 0x000ea8000c1e1900 */
[----:B------:R-:W3:Y:S04]  /*0250*/  LDG.E R25, desc[UR12][R6.64+-0x1c] ;  /* 0xffffe40c06197981 */ /* 0x000ee8000c1e1900 */
[----:B------:R-:W4:Y:S04]  /*0260*/  LDG.E R17, desc[UR12][R6.64+-0x18] ;  /* 0xffffe80c06117981 */ /* 0x000f28000c1e1900 */
[----:B------:R-:W5:Y:S04]  /*0270*/  LDG.E R19, desc[UR12][R4.64+-0x14] ;  /* 0xffffec0c04137981 */ /* 0x000f68000c1e1900 */
[----:B------:R-:W5:Y:S04]  /*0280*/  LDG.E R20, desc[UR12][R6.64+-0x14] ;  /* 0xffffec0c06147981 */ /* 0x000f68000c1e1900 */
[----:B------:R-:W5:Y:S04]  /*0290*/  LDG.E R21, desc[UR12][R4.64+-0x10] ;  /* 0xfffff00c04157981 */ /* 0x000f68000c1e1900 */
[----:B------:R-:W5:Y:S04]  /*02a0*/  LDG.E R22, desc[UR12][R6.64+-0x10] ;  /* 0xfffff00c06167981 */ /* 0x000f68000c1e1900 */
[----:B------:R-:W5:Y:S04]  /*02b0*/  LDG.E R15, desc[UR12][R4.64+-0xc] ;  /* 0xfffff40c040f7981 */ /* 0x000f68000c1e1900 */
[----:B------:R-:W5:Y:S04]  /*02c0*/  LDG.E R16, desc[UR12][R6.64+-0xc] ;  /* 0xfffff40c06107981 */ /* 0x000f68000c1e1900 */
[----:B------:R-:W5:Y:S04]  /*02d0*/  LDG.E R14, desc[UR12][R6.64+-0x4] ;  /* 0xfffffc0c060e7981 */ /* 0x000f68000c1e1900 */
[----:B------:R-:W5:Y:S01]  /*02e0*/  LDG.E R27, desc[UR12][R4.64+0x1c] ;  /* 0x00001c0c041b7981 */ /* 0x000f62000c1e1900 */
[----:B--2---:R-:W-:-:S03]  /*02f0*/  FFMA R24, R12, R13, R11 ;  /* 0x0000000d0c187223 */ /* 0x004fc6000000000b */
[----:B------:R-:W2:Y:S04]  /*0300*/  LDG.E R11, desc[UR12][R4.64+-0x8] ;  /* 0xfffff80c040b7981 */ /* 0x000ea8000c1e1900 */
[----:B------:R-:W2:Y:S04]  /*0310*/  LDG.E R12, desc[UR12][R6.64+-0x8] ;  /* 0xfffff80c060c7981 */ /* 0x000ea8000c1e1900 */
[----:B------:R-:W2:Y:S01]  /*0320*/  LDG.E R13, desc[UR12][R4.64+-0x4] ;  /* 0xfffffc0c040d7981 */ /* 0x000ea2000c1e1900 */
[----:B---3--:R-:W-:-:S03]  /*0330*/  FFMA R24, R25, R26, R24 ;  /* 0x0000001a19187223 */ /* 0x008fc60000000018 */
[----:B------:R-:W3:Y:S01]  /*0340*/  LDG.E R26, desc[UR12][R6.64+0x1c] ;  /* 0x00001c0c061a7981 */ /* 0x000ee2000c1e1900 */
[----:B----4-:R-:W-:-:S03]  /*0350*/  FFMA R25, R17, R18, R24 ;  /* 0x0000001211197223 */ /* 0x010fc60000000018 */
[----:B------:R-:W4:Y:S01]  /*0360*/  LDG.E R18, desc[UR12][R4.64] ;  /* 0x0000000c04127981 */ /* 0x000f22000c1e1900 */
[----:B-----5:R-:W-:-:S03]  /*0370*/  FFMA R25, R20, R19, R25 ;  /* 0x0000001314197223 */ /* 0x020fc60000000019 */
[----:B------:R-:W4:Y:S01]  /*0380*/  LDG.E R17, desc[UR12][R6.64] ;  /* 0x0000000c06117981 */ /* 0x000f22000c1e1900 */
[----:B------:R-:W-:-:S03]  /*0390*/  FFMA R25, R22, R21, R25 ;  /* 0x0000001516197223 */ /* 0x000fc60000000019 */
[----:B------:R-:W5:Y:S04]  /*03a0*/  LDG.E R20, desc[UR12][R4.64+0x4] ;  /* 0x0000040c04147981 */ /* 0x000f68000c1e1900 */
[----:B------:R-:W5:Y:S01]  /*03b0*/  LDG.E R19, desc[UR12][R6.64+0x4] ;  /* 0x0000040c06137981 */ /* 0x000f62000c1e1900 */
[----:B------:R-:W-:-:S03]  /*03c0*/  FFMA R25, R16, R15, R25 ;  /* 0x0000000f10197223 */ /* 0x000fc60000000019 */
[----:B------:R-:W3:Y:S04]  /*03d0*/  LDG.E R22, desc[UR12][R4.64+0x8] ;  /* 0x0000080c04167981 */ /* 0x000ee8000c1e1900 */
[----:B------:R-:W3:Y:S04]  /*03e0*/  LDG.E R21, desc[UR12][R6.64+0x8] ;  /* 0x0000080c06157981 */ /* 0x000ee8000c1e1900 */
[----:B------:R-:W3:Y:S04]  /*03f0*/  LDG.E R16, desc[UR12][R4.64+0xc] ;  /* 0x00000c0c04107981 */ /* 0x000ee8000c1e1900 */
[----:B------:R-:W3:Y:S04]  /*0400*/  LDG.E R15, desc[UR12][R6.64+0xc] ;  /* 0x00000c0c060f7981 */ /* 0x000ee8000c1e1900 */
[----:B------:R-:W3:Y:S01]  /*0410*/  LDG.E R24, desc[UR12][R6.64+0x14] ;  /* 0x0000140c06187981 */ /* 0x000ee2000c1e1900 */
[----:B--2---:R-:W-:-:S03]  /*0420*/  FFMA R25, R12, R11, R25 ;  /* 0x0000000b0c197223 */ /* 0x004fc60000000019 */
[----:B------:R-:W2:Y:S04]  /*0430*/  LDG.E R11, desc[UR12][R4.64+0x10] ;  /* 0x0000100c040b7981 */ /* 0x000ea8000c1e1900 */
[----:B------:R-:W2:Y:S01]  /*0440*/  LDG.E R12, desc[UR12][R6.64+0x10] ;  /* 0x0000100c060c7981 */ /* 0x000ea2000c1e1900 */
[----:B------:R-:W-:-:S03]  /*0450*/  FFMA R28, R14, R13, R25 ;  /* 0x0000000d0e1c7223 */ /* 0x000fc60000000019 */
[----:B------:R-:W2:Y:S04]  /*0460*/  LDG.E R25, desc[UR12][R4.64+0x14] ;  /* 0x0000140c04197981 */ /* 0x000ea8000c1e1900 */
[----:B------:R0:W2:Y:S04]  /*0470*/  LDG.E R13, desc[UR12][R4.64+0x18] ;  /* 0x0000180c040d7981 */ /* 0x0000a8000c1e1900 */
[----:B------:R-:W2:Y:S01]  /*0480*/  LDG.E R14, desc[UR12][R6.64+0x18] ;  /* 0x0000180c060e7981 */ /* 0x000ea2000c1e1900 */
[----:B----4-:R-:W-:-:S04]  /*0490*/  FFMA R18, R17, R18, R28 ;  /* 0x0000001211127223 */ /* 0x010fc8000000001c */
[----:B-----5:R-:W-:Y:S01]  /*04a0*/  FFMA R18, R19, R20, R18 ;  /* 0x0000001413127223 */ /* 0x020fe20000000012 */
[----:B------:R-:W-:-:S03]  /*04b0*/  IADD3 R10, PT, PT, R10, 0x10, RZ ;  /* 0x000000100a0a7810 */ /* 0x000fc60007ffe0ff */
[----:B---3--:R-:W-:Y:S01]  /*04c0*/  FFMA R18, R21, R22, R18 ;  /* 0x0000001615127223 */ /* 0x008fe20000000012 */
[----:B------:R-:W-:-:S03]  /*04d0*/  ISETP.NE.AND P1, PT, R10, RZ, PT ;  /* 0x000000ff0a00720c */ /* 0x000fc60003f25270 */
[----:B------:R-:W-:Y:S01]  /*04e0*/  FFMA R15, R15, R16, R18 ;  /* 0x000000100f0f7223 */ /* 0x000fe20000000012 */
[----:B0-----:R-:W-:Y:S02]  /*04f0*/  IADD3 R4, P2, PT, R4, 0x40, RZ ;  /* 0x0000004004047810 */ /* 0x001fe40007f5e0ff */
[----:B------:R-:W-:Y:S02]  /*0500*/  IADD3 R3, PT, PT, R3, 0x10, RZ ;  /* 0x0000001003037810 */ /* 0x000fe40007ffe0ff */
[----:B------:R-:W-:Y:S01]  /*0510*/  IADD3.X R5, PT, PT, RZ, R5, RZ, P2, !PT ;  /* 0x00000005ff057210 */ /* 0x000fe200017fe4ff */
[----:B--2---:R-:W-:-:S04]  /*0520*/  FFMA R11, R12, R11, R15 ;  /* 0x0000000b0c0b7223 */ /* 0x004fc8000000000f */
[----:B------:R-:W-:-:S04]  /*0530*/  FFMA R11, R24, R25, R11 ;  /* 0x00000019180b7223 */ /* 0x000fc8000000000b */
[----:B------:R-:W-:-:S04]  /*0540*/  FFMA R11, R14, R13, R11 ;  /* 0x0000000d0e0b7223 */ /* 0x000fc8000000000b */
[----:B------:R-:W-:Y:S01]  /*0550*/  FFMA R11, R26, R27, R11 ;  /* 0x0000001b1a0b7223 */ /* 0x000fe2000000000b */
[----:B------:R-:W-:Y:S06]  /*0560*/  @P1 BRA `(.L_x_3) ;  /* 0xfffffffc001c1947 */ /* 0x000fec000383ffff */
.L_x_2:
[----:B------:R-:W-:Y:S05]  /*0570*/  @!P0 BRA `(.L_x_1) ;  /* 0x00000004002c8947 */ /* 0x000fea0003800000 */
[----:B------:R-:W-:Y:S02]  /*0580*/  ISETP.GE.U32.AND P0, PT, R23, 0x8, PT ;  /* 0x000000081700780c */ /* 0x000fe40003f06070 */
[----:B------:R-:W-:-:S04]  /*0590*/  LOP3.LUT R21, R2, 0x7, RZ, 0xc0, !PT ;  /* 0x0000000702157812 */ /* 0x000fc800078ec0ff */
[----:B------:R-:W-:-:S07]  /*05a0*/  ISETP.NE.AND P1, PT, R21, RZ, PT ;  /* 0x000000ff1500720c */ /* 0x000fce0003f25270 */
[----:B------:R-:W-:Y:S06]  /*05b0*/  @!P0 BRA `(.L_x_4) ;  /* 0x0000000000788947 */ /* 0x000fec0003800000 */
[----:B------:R-:W0:Y:S01]  /*05c0*/  LDC.64 R6, c[0x0][0x380] ;  /* 0x0000e000ff067b82 */ /* 0x000e220000000a00 */
[----:B------:R-:W-:-:S07]  /*05d0*/  IADD3 R3, PT, PT, R8, R9, RZ ;  /* 0x0000000908037210 */ /* 0x000fce0007ffe0ff */
[----:B------:R-:W1:Y:S01]  /*05e0*/  LDC.64 R4, c[0x0][0x388] ;  /* 0x0000e200ff047b82 */ /* 0x000e620000000a00 */
[----:B0-----:R-:W-:-:S05]  /*05f0*/  IMAD.WIDE R6, R3, 0x4, R6 ;  /* 0x0000000403067825 */ /* 0x001fca00078e0206 */
[----:B------:R-:W2:Y:S01]  /*0600*/  LDG.E R18, desc[UR12][R6.64] ;  /* 0x0000000c06127981 */ /* 0x000ea2000c1e1900 */
[----:B-1----:R-:W-:-:S03]  /*0610*/  IMAD.WIDE.U32 R4, R9, 0x4, R4 ;  /* 0x0000000409047825 */ /* 0x002fc600078e0004 */
[----:B------:R-:W3:Y:S04]  /*0620*/  LDG.E R20, desc[UR12][R6.64+0x4] ;  /* 0x0000040c06147981 */ /* 0x000ee8000c1e1900 */
[----:B------:R-:W2:Y:S04]  /*0630*/  LDG.E R17, desc[UR12][R4.64] ;  /* 0x0000000c04117981 */ /* 0x000ea8000c1e1900 */
[----:B------:R-:W3:Y:S04]  /*0640*/  LDG.E R19, desc[UR12][R4.64+0x4] ;  /* 0x0000040c04137981 */ /* 0x000ee8000c1e1900 */
[----:B------:R-:W4:Y:S04]  /*0650*/  LDG.E R22, desc[UR12][R6.64+0x8] ;  /* 0x0000080c06167981 */ /* 0x000f28000c1e1900 */
        /* <DEDUP_REMOVED lines=11> */
[----:B------:R-:W-:Y:S01]  /*0710*/  IADD3 R9, PT, PT, R9, 0x8, RZ ;  /* 0x0000000809097810 */ /* 0x000fe20007ffe0ff */
[----:B--2---:R-:W-:-:S04]  /*0720*/  FFMA R17, R18, R17, R11 ;  /* 0x0000001112117223 */ /* 0x004fc8000000000b */
[----:B---3--:R-:W-:-:S04]  /*0730*/  FFMA R17, R20, R19, R17 ;  /* 0x0000001314117223 */ /* 0x008fc80000000011 */
[----:B----4-:R-:W-:-:S04]  /*0740*/  FFMA R17, R22, R23, R17 ;  /* 0x0000001716117223 */ /* 0x010fc80000000011 */
[----:B-----5:R-:W-:-:S04]  /*0750*/  FFMA R24, R24, R25, R17 ;  /* 0x0000001918187223 */ /* 0x020fc80000000011 */
[----:B------:R-:W-:-:S04]  /*0760*/  FFMA R15, R15, R16, R24 ;  /* 0x000000100f0f7223 */ /* 0x000fc80000000018 */
[----:B------:R-:W-:-:S04]  /*0770*/  FFMA R12, R12, R13, R15 ;  /* 0x0000000d0c0c7223 */ /* 0x000fc8000000000f */
[----:B------:R-:W-:-:S04]  /*0780*/  FFMA R3, R3, R10, R12 ;  /* 0x0000000a03037223 */ /* 0x000fc8000000000c */
[----:B------:R-:W-:-:S07]  /*0790*/  FFMA R11, R14, R26, R3 ;  /* 0x0000001a0e0b7223 */ /* 0x000fce0000000003 */
.L_x_4:
        /* <DEDUP_REMOVED lines=17> */
[----:B------:R-:W5:Y:S01]  /*08b0*/  LDG.E R17, desc[UR12][R6.64+0xc] ;  /* 0x00000c0c06117981 */ /* 0x000f62000c1e1900 */
[----:B------:R-:W-:Y:S01]  /*08c0*/  IADD3 R9, PT, PT, R9, 0x4, RZ ;  /* 0x0000000409097810 */ /* 0x000fe20007ffe0ff */
[----:B--2---:R-:W-:-:S04]  /*08d0*/  FFMA R5, R10, R5, R11 ;  /* 0x000000050a057223 */ /* 0x004fc8000000000b */
[----:B---3--:R-:W-:-:S04]  /*08e0*/  FFMA R5, R12, R13, R5 ;  /* 0x0000000d0c057223 */ /* 0x008fc80000000005 */
[----:B----4-:R-:W-:-:S04]  /*08f0*/  FFMA R5, R14, R15, R5 ;  /* 0x0000000f0e057223 */ /* 0x010fc80000000005 */
[----:B-----5:R-:W-:-:S07]  /*0900*/  FFMA R11, R16, R17, R5 ;  /* 0x00000011100b7223 */ /* 0x020fce0000000005 */
.L_x_5:
[----:B------:R-:W-:Y:S05]  /*0910*/  @!P1 BRA `(.L_x_1) ;  /* 0x0000000000449947 */ /* 0x000fea0003800000 */
[----:B------:R-:W0:Y:S08]  /*0920*/  LDC.64 R6, c[0x0][0x388] ;  /* 0x0000e200ff067b82 */ /* 0x000e300000000a00 */
[----:B------:R-:W1:Y:S01]  /*0930*/  LDC.64 R2, c[0x0][0x380] ;  /* 0x0000e000ff027b82 */ /* 0x000e620000000a00 */
[----:B0-----:R-:W-:Y:S01]  /*0940*/  IMAD.WIDE.U32 R6, R9, 0x4, R6 ;  /* 0x0000000409067825 */ /* 0x001fe200078e0006 */
[----:B------:R-:W-:-:S02]  /*0950*/  IADD3 R9, PT, PT, R8, R9, RZ ;  /* 0x0000000908097210 */ /* 0x000fc40007ffe0ff */
[----:B------:R-:W-:Y:S02]  /*0960*/  IADD3 R8, PT, PT, -R4, RZ, RZ ;  /* 0x000000ff04087210 */ /* 0x000fe40007ffe1ff */
[----:B------:R-:W-:-:S07]  /*0970*/  MOV R10, R6 ;  /* 0x00000006000a7202 */ /* 0x000fce0000000f00 */
.L_x_6:
[----:B-1----:R-:W-:Y:S01]  /*0980*/  IMAD.WIDE R4, R9, 0x4, R2 ;  /* 0x0000000409047825 */ /* 0x002fe200078e0202 */
[----:B------:R-:W-:-:S05]  /*0990*/  MOV R6, R10 ;  /* 0x0000000a00067202 */ /* 0x000fca0000000f00 */
[----:B------:R-:W2:Y:S04]  /*09a0*/  LDG.E R4, desc[UR12][R4.64] ;  /* 0x0000000c04047981 */ /* 0x000ea8000c1e1900 */
[----:B------:R0:W2:Y:S01]  /*09b0*/  LDG.E R6, desc[UR12][R6.64] ;  /* 0x0000000c06067981 */ /* 0x0000a2000c1e1900 */
[----:B------:R-:W-:Y:S02]  /*09c0*/  IADD3 R8, PT, PT, R8, 0x1, RZ ;  /* 0x0000000108087810 */ /* 0x000fe40007ffe0ff */
[----:B------:R-:W-:Y:S02]  /*09d0*/  IADD3 R10, P1, PT, R10, 0x4, RZ ;  /* 0x000000040a0a7810 */ /* 0x000fe40007f3e0ff */
[----:B------:R-:W-:Y:S02]  /*09e0*/  ISETP.NE.AND P0, PT, R8, RZ, PT ;  /* 0x000000ff0800720c */ /* 0x000fe40003f05270 */
[----:B------:R-:W-:-:S02]  /*09f0*/  IADD3 R9, PT, PT, R9, 0x1, RZ ;  /* 0x0000000109097810 */ /* 0x000fc40007ffe0ff */
[----:B0-----:R-:W-:Y:S01]  /*0a00*/  IADD3.X R7, PT, PT, RZ, R7, RZ, P1, !PT ;  /* 0x00000007ff077210 */ /* 0x001fe20000ffe4ff */
[----:B--2---:R-:W-:-:S08]  /*0a10*/  FFMA R11, R4, R6, R11 ;  /* 0x00000006040b7223 */ /* 0x004fd0000000000b */
[----:B------:R-:W-:Y:S05]  /*0a20*/  @P0 BRA `(.L_x_6) ;  /* 0xfffffffc00d40947 */ /* 0x000fea000383ffff */
.L_x_1:
[----:B------:R-:W-:Y:S05]  /*0a30*/  BSYNC.RECONVERGENT B0 ;  /* 0x0000000000007941 */ /* 0x000fea0003800200 */
.L_x_0:
[----:B------:R-:W0:Y:S02]  /*0a40*/  LDC.64 R2, c[0x0][0x390] ;  /* 0x0000e400ff027b82 */ /* 0x000e240000000a00 */
[----:B0-----:R-:W-:-:S05]  /*0a50*/  IMAD.WIDE R2, R0, 0x4, R2 ;  /* 0x0000000400027825 */ /* 0x001fca00078e0202 */
[----:B------:R-:W-:Y:S01]  /*0a60*/  STG.E desc[UR12][R2.64], R11 ;  /* 0x0000000b02007986 */ /* 0x000fe2000c10190c */
[----:B------:R-:W-:Y:S05]  /*0a70*/  EXIT ;  /* 0x000000000000794d */ /* 0x000fea0003800000 */
.L_x_7:
[----:B------:R-:W-:-:S00]  /*0a80*/  BRA `(.L_x_7) ;  /* 0xfffffffc00fc7947 */ /* 0x000fc0000383ffff */
[----:B------:R-:W-:-:S00]  /*0a90*/  NOP ;  /* 0x0000000000007918 */ /* 0x000fc00000000000 */
        /* <DEDUP_REMOVED lines=14> */
.L_x_8:


//--------------------- .nv.shared.reserved.0     --------------------------
	.section	.nv.shared.reserved.0,"aw",@nobits
	.weak		__nv_reservedSMEM_offset_0_alias
	.size		__nv_reservedSMEM_offset_0_alias, 0, 64
	.other		__nv_reservedSMEM_offset_0_alias,@"STO_CUDA_RESERVED_SHARED STV_DEFAULT"
__nv_reservedSMEM_offset_0_alias:
	.zero		0
	.zero		64


//--------------------- .nv.constant0._Z26matrixMultiplicationKernelPfS_S_ii --------------------------
	.section	.nv.constant0._Z26matrixMultiplicationKernelPfS_S_ii,"a",@progbits
	.sectionflags	@""
	.align	4
.nv.constant0._Z26matrixMultiplicationKernelPfS_S_ii:
	.zero		928


//--------------------- SYMBOLS --------------------------

	.type		.nv.reservedSmem.offset0,@object
	.size		.nv.reservedSmem.offset0,0x4
